	.headerflags	@"EF_CUDA_TEXMODE_UNIFIED EF_CUDA_64BIT_ADDRESS EF_CUDA_ACCELERATORS EF_CUDA_SM90 EF_CUDA_VIRTUAL_SM(EF_CUDA_SM90)"
	.elftype	@"ET_EXEC"


//--------------------- .nv.info                  --------------------------
	.section	.nv.info,"",@"SHT_CUDA_INFO"
	.align	4


	//----- nvinfo : EIATTR_REGCOUNT
	.align		4
        /*0000*/ 	.byte	0x04, 0x2f
        /*0002*/ 	.short	(.L_3 - .L_2)
	.align		4
.L_2:
        /*0004*/ 	.word	index@(triton_poi_fused__native_batch_norm_legit_no_training__prelu_kernel_27)
        /*0008*/ 	.word	0x00000012


	//----- nvinfo : EIATTR_MIN_STACK_SIZE
	.align		4
.L_3:
        /*000c*/ 	.byte	0x04, 0x12
        /*000e*/ 	.short	(.L_5 - .L_4)
	.align		4
.L_4:
        /*0010*/ 	.word	index@(triton_poi_fused__native_batch_norm_legit_no_training__prelu_kernel_27)
        /*0014*/ 	.word	0x00000000


	//----- nvinfo : EIATTR_FRAME_SIZE
	.align		4
.L_5:
        /*0018*/ 	.byte	0x04, 0x11
        /*001a*/ 	.short	(.L_7 - .L_6)
	.align		4
.L_6:
        /*001c*/ 	.word	index@(triton_poi_fused__native_batch_norm_legit_no_training__prelu_kernel_27)
        /*0020*/ 	.word	0x00000000


	//----- nvinfo : EIATTR_MIN_STACK_SIZE
	.align		4
.L_7:
        /*0024*/ 	.byte	0x04, 0x12
        /*0026*/ 	.short	(.L_9 - .L_8)
	.align		4
.L_8:
        /*0028*/ 	.word	index@(triton_poi_fused__native_batch_norm_legit_no_training__prelu_kernel_27)
        /*002c*/ 	.word	0x00000000
.L_9:


//--------------------- .nv.info.triton_poi_fused__native_batch_norm_legit_no_training__prelu_kernel_27 --------------------------
	.section	.nv.info.triton_poi_fused__native_batch_norm_legit_no_training__prelu_kernel_27,"",@"SHT_CUDA_INFO"
	.sectionflags	@""
	.align	4


	//----- nvinfo : EIATTR_CUDA_API_VERSION
	.align		4
        /*0000*/ 	.byte	0x04, 0x37
        /*0002*/ 	.short	(.L_11 - .L_10)
.L_10:
        /*0004*/ 	.word	0x0000007c


	//----- nvinfo : EIATTR_KPARAM_INFO
	.align		4
.L_11:
        /*0008*/ 	.byte	0x04, 0x17
        /*000a*/ 	.short	(.L_13 - .L_12)
.L_12:
        /*000c*/ 	.word	0x00000000
        /*0010*/ 	.short	0x0007
        /*0012*/ 	.short	0x0038
        /*0014*/ 	.byte	0x00, 0xf0, 0x11, 0x00


	//----- nvinfo : EIATTR_KPARAM_INFO
	.align		4
.L_13:
        /*0018*/ 	.byte	0x04, 0x17
        /*001a*/ 	.short	(.L_15 - .L_14)
.L_14:
        /*001c*/ 	.word	0x00000000
        /*0020*/ 	.short	0x0006
        /*0022*/ 	.short	0x0030
        /*0024*/ 	.byte	0x00, 0xf4, 0x21, 0x00


	//----- nvinfo : EIATTR_KPARAM_INFO
	.align		4
.L_15:
        /*0028*/ 	.byte	0x04, 0x17
        /*002a*/ 	.short	(.L_17 - .L_16)
.L_16:
        /*002c*/ 	.word	0x00000000
        /*0030*/ 	.short	0x0005
        /*0032*/ 	.short	0x0028
        /*0034*/ 	.byte	0x00, 0xf4, 0x21, 0x00


	//----- nvinfo : EIATTR_KPARAM_INFO
	.align		4
.L_17:
        /*0038*/ 	.byte	0x04, 0x17
        /*003a*/ 	.short	(.L_19 - .L_18)
.L_18:
        /*003c*/ 	.word	0x00000000
        /*0040*/ 	.short	0x0004
        /*0042*/ 	.short	0x0020
        /*0044*/ 	.byte	0x00, 0xf4, 0x21, 0x00


	//----- nvinfo : EIATTR_KPARAM_INFO
	.align		4
.L_19:
        /*0048*/ 	.byte	0x04, 0x17
        /*004a*/ 	.short	(.L_21 - .L_20)
.L_20:
        /*004c*/ 	.word	0x00000000
        /*0050*/ 	.short	0x0003
        /*0052*/ 	.short	0x0018
        /*0054*/ 	.byte	0x00, 0xf4, 0x21, 0x00


	//----- nvinfo : EIATTR_KPARAM_INFO
	.align		4
.L_21:
        /*0058*/ 	.byte	0x04, 0x17
        /*005a*/ 	.short	(.L_23 - .L_22)
.L_22:
        /*005c*/ 	.word	0x00000000
        /*0060*/ 	.short	0x0002
        /*0062*/ 	.short	0x0010
        /*0064*/ 	.byte	0x00, 0xf4, 0x21, 0x00


	//----- nvinfo : EIATTR_KPARAM_INFO
	.align		4
.L_23:
        /*0068*/ 	.byte	0x04, 0x17
        /*006a*/ 	.short	(.L_25 - .L_24)
.L_24:
        /*006c*/ 	.word	0x00000000
        /*0070*/ 	.short	0x0001
        /*0072*/ 	.short	0x0008
        /*0074*/ 	.byte	0x00, 0xf4, 0x21, 0x00


	//----- nvinfo : EIATTR_KPARAM_INFO
	.align		4
.L_25:
        /*0078*/ 	.byte	0x04, 0x17
        /*007a*/ 	.short	(.L_27 - .L_26)
.L_26:
        /*007c*/ 	.word	0x00000000
        /*0080*/ 	.short	0x0000
        /*0082*/ 	.short	0x0000
        /*0084*/ 	.byte	0x00, 0xf4, 0x21, 0x00


	//----- nvinfo : EIATTR_SPARSE_MMA_MASK
	.align		4
.L_27:
        /*0088*/ 	.byte	0x03, 0x50
        /*008a*/ 	.short	0x0000


	//----- nvinfo : EIATTR_MAXREG_COUNT
	.align		4
        /*008c*/ 	.byte	0x03, 0x1b
        /*008e*/ 	.short	0x00ff


	//----- nvinfo : EIATTR_EXIT_INSTR_OFFSETS
	.align		4
        /*0090*/ 	.byte	0x04, 0x1c
        /*0092*/ 	.short	(.L_29 - .L_28)


	//   ....[0]....
.L_28:
        /*0094*/ 	.word	0x00000300


	//----- nvinfo : EIATTR_REQNTID
	.align		4
.L_29:
        /*0098*/ 	.byte	0x04, 0x10
        /*009a*/ 	.short	(.L_31 - .L_30)
.L_30:
        /*009c*/ 	.word	0x00000080
        /*00a0*/ 	.word	0x00000001
        /*00a4*/ 	.word	0x00000001


	//----- nvinfo : EIATTR_CBANK_PARAM_SIZE
	.align		4
.L_31:
        /*00a8*/ 	.byte	0x03, 0x19
        /*00aa*/ 	.short	0x003c


	//----- nvinfo : EIATTR_PARAM_CBANK
	.align		4
        /*00ac*/ 	.byte	0x04, 0x0a
        /*00ae*/ 	.short	(.L_33 - .L_32)
	.align		4
.L_32:
        /*00b0*/ 	.word	index@(.nv.constant0.triton_poi_fused__native_batch_norm_legit_no_training__prelu_kernel_27)
        /*00b4*/ 	.short	0x0210
        /*00b6*/ 	.short	0x003c


	//----- nvinfo : EIATTR_SW_WAR
	.align		4
.L_33:
        /*00b8*/ 	.byte	0x04, 0x36
        /*00ba*/ 	.short	(.L_35 - .L_34)
.L_34:
        /*00bc*/ 	.word	0x00000008
.L_35:


//--------------------- .nv.callgraph             --------------------------
	.section	.nv.callgraph,"",@"SHT_CUDA_CALLGRAPH"
	.align	4
	.sectionentsize	8
	.align		4
        /*0000*/ 	.word	0x00000000
	.align		4
        /*0004*/ 	.word	0xffffffff
	.align		4
        /*0008*/ 	.word	0x00000000
	.align		4
        /*000c*/ 	.word	0xfffffffe
	.align		4
        /*0010*/ 	.word	0x00000000
	.align		4
        /*0014*/ 	.word	0xfffffffd
	.align		4
        /*0018*/ 	.word	0x00000000
	.align		4
        /*001c*/ 	.word	0xfffffffc


//--------------------- .nv.constant4             --------------------------
	.section	.nv.constant4,"a",@progbits
	.align	8
	.align		8
.nv.constant4:
        /*0000*/ 	.dword	_$_str
	.align		8
        /*0008*/ 	.dword	_$_str_$_2


//--------------------- .text.triton_poi_fused__native_batch_norm_legit_no_training__prelu_kernel_27 --------------------------
	.section	.text.triton_poi_fused__native_batch_norm_legit_no_training__prelu_kernel_27,"ax",@progbits
	.align	128
        .global         triton_poi_fused__native_batch_norm_legit_no_training__prelu_kernel_27
        .type           triton_poi_fused__native_batch_norm_legit_no_training__prelu_kernel_27,@function
        .size           triton_poi_fused__native_batch_norm_legit_no_training__prelu_kernel_27,(.L_x_1 - triton_poi_fused__native_batch_norm_legit_no_training__prelu_kernel_27)
        .other          triton_poi_fused__native_batch_norm_legit_no_training__prelu_kernel_27,@"STO_CUDA_ENTRY STV_DEFAULT"
triton_poi_fused__native_batch_norm_legit_no_training__prelu_kernel_27:
.text.triton_poi_fused__native_batch_norm_legit_no_training__prelu_kernel_27:
[----:B------:R-:W-:Y:S01]  /*0000*/  LDC R1, c[0x0][0x28] ;  /* 0x00000a00ff017b82 */ /* 0x000fe20000000800 */
[----:B------:R-:W1:Y:S07]  /*0010*/  S2R R0, SR_TID.X ;  /* 0x0000000000007919 */ /* 0x000e6e0000002100 */
[----:B------:R-:W2:Y:S01]  /*0020*/  LDC.64 R6, c[0x0][0x228] ;  /* 0x00008a00ff067b82 */ /* 0x000ea20000000a00 */
[----:B------:R-:W-:Y:S01]  /*0030*/  ULDC.64 UR4, c[0x0][0x208] ;  /* 0x0000820000047ab9 */ /* 0x000fe20000000a00 */
[----:B------:R-:W3:Y:S06]  /*0040*/  S2R R3, SR_CTAID.X ;  /* 0x0000000000037919 */ /* 0x000eec0000002500 */
[----:B------:R-:W4:Y:S08]  /*0050*/  LDC.64 R4, c[0x0][0x220] ;  /* 0x00008800ff047b82 */ /* 0x000f300000000a00 */
[----:B------:R-:W5:Y:S08]  /*0060*/  LDC.64 R8, c[0x0][0x230] ;  /* 0x00008c00ff087b82 */ /* 0x000f700000000a00 */
[----:B------:R-:W5:Y:S01]  /*0070*/  LDC.64 R10, c[0x0][0x238] ;  /* 0x00008e00ff0a7b82 */ /* 0x000f620000000a00 */
[----:B-1----:R-:W-:-:S07]  /*0080*/  LOP3.LUT R0, R0, 0x7f, RZ, 0xc0, !PT ;  /* 0x0000007f00007812 */ /* 0x002fce00078ec0ff */
[----:B------:R-:W1:Y:S01]  /*0090*/  LDC.64 R12, c[0x0][0x240] ;  /* 0x00009000ff0c7b82 */ /* 0x000e620000000a00 */
[----:B---3--:R-:W-:Y:S02]  /*00a0*/  SHF.R.S32.HI R2, RZ, 0x18, R3 ;  /* 0x00000018ff027819 */ /* 0x008fe40000011403 */
[----:B------:R-:W-:Y:S02]  /*00b0*/  LEA R0, R3, R0, 0x7 ;  /* 0x0000000003007211 */ /* 0x000fe400078e38ff */
[----:B------:R-:W-:-:S04]  /*00c0*/  SGXT R3, R2, 0x1 ;  /* 0x000000010203781a */ /* 0x000fc80000000200 */
[----:B------:R-:W-:-:S04]  /*00d0*/  LEA.HI R3, R3, R0, RZ, 0x6 ;  /* 0x0000000003037211 */ /* 0x000fc800078f30ff */
[----:B------:R-:W-:-:S04]  /*00e0*/  LOP3.LUT R3, R3, 0xffffffc0, RZ, 0xc0, !PT ;  /* 0xffffffc003037812 */ /* 0x000fc800078ec0ff */
[----:B------:R-:W-:Y:S02]  /*00f0*/  IADD3 R15, R0, -R3, RZ ;  /* 0x80000003000f7210 */ /* 0x000fe40007ffe0ff */
[----:B------:R-:W3:Y:S03]  /*0100*/  LDC.64 R2, c[0x0][0x218] ;  /* 0x00008600ff027b82 */ /* 0x000ee60000000a00 */
[----:B--2---:R-:W-:-:S05]  /*0110*/  IMAD.WIDE R6, R15, 0x4, R6 ;  /* 0x000000040f067825 */ /* 0x004fca00078e0206 */
[----:B------:R2:W2:Y:S01]  /*0120*/  LDG.E.EL R14, desc[UR4][R6.64] ;  /* 0x00000004060e7981 */ /* 0x0004a2000c2e1900 */
[----:B----4-:R-:W-:-:S04]  /*0130*/  IMAD.WIDE R4, R15, 0x4, R4 ;  /* 0x000000040f047825 */ /* 0x010fc800078e0204 */
[C---:B-----5:R-:W-:Y:S02]  /*0140*/  IMAD.WIDE R8, R15.reuse, 0x4, R8 ;  /* 0x000000040f087825 */ /* 0x060fe400078e0208 */
[----:B------:R-:W4:Y:S02]  /*0150*/  LDG.E.EL R5, desc[UR4][R4.64] ;  /* 0x0000000404057981 */ /* 0x000f24000c2e1900 */
[----:B---3--:R-:W-:Y:S02]  /*0160*/  IMAD.WIDE R2, R0, 0x4, R2 ;  /* 0x0000000400027825 */ /* 0x008fe400078e0202 */
[----:B------:R-:W3:Y:S02]  /*0170*/  LDG.E.EL R8, desc[UR4][R8.64] ;  /* 0x0000000408087981 */ /* 0x000ee4000c2e1900 */
[C---:B0-2---:R-:W-:Y:S02]  /*0180*/  IMAD.WIDE R6, R15.reuse, 0x4, R10 ;  /* 0x000000040f067825 */ /* 0x045fe400078e020a */
[----:B------:R0:W4:Y:S04]  /*0190*/  LDG.E R2, desc[UR4][R2.64] ;  /* 0x0000000402027981 */ /* 0x000128000c1e1900 */
[----:B------:R-:W3:Y:S01]  /*01a0*/  LDG.E.EL R7, desc[UR4][R6.64] ;  /* 0x0000000406077981 */ /* 0x000ee2000c2e1900 */
[----:B-1----:R-:W-:-:S06]  /*01b0*/  IMAD.WIDE R10, R15, 0x4, R12 ;  /* 0x000000040f0a7825 */ /* 0x002fcc00078e020c */
[----:B------:R-:W2:Y:S01]  /*01c0*/  LDG.E.EL R10, desc[UR4][R10.64] ;  /* 0x000000040a0a7981 */ /* 0x000ea2000c2e1900 */
[----:B0-----:R-:W-:Y:S01]  /*01d0*/  HFMA2.MMA R3, -RZ, RZ, 1.625, 0 ;  /* 0x3e800000ff037435 */ /* 0x001fe200000001ff */
[----:B------:R-:W-:-:S04]  /*01e0*/  FADD R14, R14, 9.9999997473787516356e-06 ;  /* 0x3727c5ac0e0e7421 */ /* 0x000fc80000000000 */
[----:B------:R-:W0:Y:S02]  /*01f0*/  MUFU.SQRT R12, R14 ;  /* 0x0000000e000c7308 */ /* 0x000e240000002000 */
[C---:B0-----:R-:W-:Y:S02]  /*0200*/  FSETP.GT.AND P0, PT, R12.reuse, 8.50705917302346158658e+37, PT ;  /* 0x7e8000000c00780b */ /* 0x041fe40003f04000 */
[----:B------:R-:W-:-:S11]  /*0210*/  FSETP.GEU.AND P1, PT, R12, 1.175494350822287508e-38, PT ;  /* 0x008000000c00780b */ /* 0x000fd60003f2e000 */
[----:B------:R-:W-:-:S04]  /*0220*/  @P0 FMUL R12, R12, 0.25 ;  /* 0x3e8000000c0c0820 */ /* 0x000fc80000400000 */
[----:B------:R-:W-:-:S06]  /*0230*/  @!P1 FMUL R12, R12, 16777216 ;  /* 0x4b8000000c0c9820 */ /* 0x000fcc0000400000 */
[----:B------:R-:W0:Y:S01]  /*0240*/  MUFU.RCP R12, R12 ;  /* 0x0000000c000c7308 */ /* 0x000e220000001000 */
[----:B------:R-:W-:Y:S01]  /*0250*/  FSEL R3, R3, 1, P0 ;  /* 0x3f80000003037808 */ /* 0x000fe20000000000 */
[----:B----4-:R-:W-:-:S04]  /*0260*/  FADD R5, R2, -R5 ;  /* 0x8000000502057221 */ /* 0x010fc80000000000 */
[----:B------:R-:W-:-:S04]  /*0270*/  @!P1 FMUL R3, R3, 16777216 ;  /* 0x4b80000003039820 */ /* 0x000fc80000400000 */
[----:B0-----:R-:W-:Y:S02]  /*0280*/  FMUL R4, R12, R3 ;  /* 0x000000030c047220 */ /* 0x001fe40000400000 */
[----:B------:R-:W0:Y:S02]  /*0290*/  LDC.64 R2, c[0x0][0x210] ;  /* 0x00008400ff027b82 */ /* 0x000e240000000a00 */
[----:B------:R-:W-:-:S04]  /*02a0*/  FMUL R4, R5, R4 ;  /* 0x0000000405047220 */ /* 0x000fc80000400000 */
[----:B---3--:R-:W-:-:S05]  /*02b0*/  FFMA R7, R8, R4, R7 ;  /* 0x0000000408077223 */ /* 0x008fca0000000007 */
[----:B------:R-:W-:Y:S01]  /*02c0*/  FSETP.GT.AND P0, PT, R7, RZ, PT ;  /* 0x000000ff0700720b */ /* 0x000fe20003f04000 */
[----:B0-----:R-:W-:-:S12]  /*02d0*/  IMAD.WIDE R2, R0, 0x4, R2 ;  /* 0x0000000400027825 */ /* 0x001fd800078e0202 */
[----:B--2---:R-:W-:-:S05]  /*02e0*/  @!P0 FMUL R7, R10, R7 ;  /* 0x000000070a078220 */ /* 0x004fca0000400000 */
[----:B------:R-:W-:Y:S01]  /*02f0*/  STG.E desc[UR4][R2.64], R7 ;  /* 0x0000000702007986 */ /* 0x000fe2000c101904 */
[----:B------:R-:W-:Y:S05]  /*0300*/  EXIT ;  /* 0x000000000000794d */ /* 0x000fea0003800000 */
.L_x_0:
[----:B------:R-:W-:-:S00]  /*0310*/  BRA `(.L_x_0) ;  /* 0xfffffffc00fc7947 */ /* 0x000fc0000383ffff */
[----:B------:R-:W-:-:S00]  /*0320*/  NOP ;  /* 0x0000000000007918 */ /* 0x000fc00000000000 */
        /* <DEDUP_REMOVED lines=13> */
.L_x_1:


//--------------------- .nv.global.init           --------------------------
	.section	.nv.global.init,"aw",@progbits
.nv.global.init:
	.type		_$_str,@object
	.size		_$_str,(_$_str_$_2 - _$_str)
_$_str:
        /*0000*/ 	.byte	0x5f, 0x5f, 0x43, 0x55, 0x44, 0x41, 0x5f, 0x46, 0x54, 0x5a, 0x00
	.type		_$_str_$_2,@object
	.size		_$_str_$_2,(.L_1 - _$_str_$_2)
_$_str_$_2:
        /*000b*/ 	.byte	0x5f, 0x5f, 0x43, 0x55, 0x44, 0x41, 0x5f, 0x50, 0x52, 0x45, 0x43, 0x5f, 0x53, 0x51, 0x52, 0x54
        /*001b*/ 	.byte	0x00
.L_1:


//--------------------- .nv.constant0.triton_poi_fused__native_batch_norm_legit_no_training__prelu_kernel_27 --------------------------
	.section	.nv.constant0.triton_poi_fused__native_batch_norm_legit_no_training__prelu_kernel_27,"a",@progbits
	.sectionflags	@""
	.align	4
.nv.constant0.triton_poi_fused__native_batch_norm_legit_no_training__prelu_kernel_27:
	.zero		588
